//
// Generated by NVIDIA NVVM Compiler
//
// Compiler Build ID: CL-36424714
// Cuda compilation tools, release 13.0, V13.0.88
// Based on NVVM 20.0.0
//

.version 9.0
.target sm_100
.address_size 64

	// .globl	_Z4AsumPiS_S_

.visible .entry _Z4AsumPiS_S_(
	.param .u64 .ptr .align 1 _Z4AsumPiS_S__param_0,
	.param .u64 .ptr .align 1 _Z4AsumPiS_S__param_1,
	.param .u64 .ptr .align 1 _Z4AsumPiS_S__param_2
)
{
	.reg .b32 	%r<5>;
	.reg .b64 	%rd<11>;

	ld.param.u64 	%rd1, [_Z4AsumPiS_S__param_0];
	ld.param.u64 	%rd2, [_Z4AsumPiS_S__param_1];
	ld.param.u64 	%rd3, [_Z4AsumPiS_S__param_2];
	cvta.to.global.u64 	%rd4, %rd3;
	cvta.to.global.u64 	%rd5, %rd2;
	cvta.to.global.u64 	%rd6, %rd1;
	mov.u32 	%r1, %tid.x;
	mul.wide.u32 	%rd7, %r1, 4;
	add.s64 	%rd8, %rd6, %rd7;
	ld.global.u32 	%r2, [%rd8];
	add.s64 	%rd9, %rd5, %rd7;
	ld.global.u32 	%r3, [%rd9];
	add.s32 	%r4, %r3, %r2;
	add.s64 	%rd10, %rd4, %rd7;
	st.global.u32 	[%rd10], %r4;
	ret;

}


// ===== COMPILED SASS (sm_100) =====

	.target	sm_100

	.elftype	@"ET_EXEC"


//--------------------- .note.nv.tkinfo           --------------------------
	.section	.note.nv.tkinfo,"",@"SHT_NOTE"
	.sectionflags	@"SHF_NOTE_NV_TKINFO"
	.tkinfo
        /*0018*/ 	.word	0x00000002
        /*0030*/ 	.string	""
        /*0030*/ 	.string	"ptxas"
        /*0030*/ 	.string	"Cuda compilation tools, release 13.0, V13.0.88"
        /*0030*/ 	.string	"Build cuda_13.0.r13.0/compiler.36424714_0"
        /*0030*/ 	.string	"-arch sm_100 -m 64 "



//--------------------- .note.nv.cuinfo           --------------------------
	.section	.note.nv.cuinfo,"",@"SHT_NOTE"
	.sectionflags	@"SHF_NOTE_NV_CUINFO"
        /*0018*/ 	.short	0x0002
        /*001a*/ 	.short	0x0064
        /*001c*/ 	.short	0x0082
	.zero		2


//--------------------- .nv.info                  --------------------------
	.section	.nv.info,"",@"SHT_CUDA_INFO"
	.align	4


	//----- nvinfo : EIATTR_REGCOUNT
	.align		4
        /*0000*/ 	.byte	0x04, 0x2f
        /*0002*/ 	.short	(.L_1 - .L_0)
	.align		4
.L_0:
        /*0004*/ 	.word	index@(_Z4AsumPiS_S_)
        /*0008*/ 	.word	0x0000000c


	//----- nvinfo : EIATTR_FRAME_SIZE
	.align		4
.L_1:
        /*000c*/ 	.byte	0x04, 0x11
        /*000e*/ 	.short	(.L_3 - .L_2)
	.align		4
.L_2:
        /*0010*/ 	.word	index@(_Z4AsumPiS_S_)
        /*0014*/ 	.word	0x00000000


	//----- nvinfo : EIATTR_MIN_STACK_SIZE
	.align		4
.L_3:
        /*0018*/ 	.byte	0x04, 0x12
        /*001a*/ 	.short	(.L_5 - .L_4)
	.align		4
.L_4:
        /*001c*/ 	.word	index@(_Z4AsumPiS_S_)
        /*0020*/ 	.word	0x00000000
.L_5:


//--------------------- .nv.compat                --------------------------
	.section	.nv.compat,"",@"SHT_CUDA_COMPAT_INFO"
	.align	4
        /*0000*/ 	.byte	0x02, 0x09, 0x00, 0x00, 0x02, 0x02, 0x01, 0x00, 0x02, 0x05, 0x05, 0x00, 0x03, 0x07, 0x01, 0x01
        /*0010*/ 	.byte	0x02, 0x03, 0x00, 0x00, 0x02, 0x06, 0x01, 0x00, 0x04, 0x0b, 0x08, 0x00, 0x09, 0x00, 0x00, 0x00
        /*0020*/ 	.byte	0x00, 0x00, 0x00, 0x00


//--------------------- .nv.info._Z4AsumPiS_S_    --------------------------
	.section	.nv.info._Z4AsumPiS_S_,"",@"SHT_CUDA_INFO"
	.sectionflags	@""
	.align	4


	//----- nvinfo : EIATTR_CUDA_API_VERSION
	.align		4
        /*0000*/ 	.byte	0x04, 0x37
        /*0002*/ 	.short	(.L_7 - .L_6)
.L_6:
        /*0004*/ 	.word	0x00000082


	//----- nvinfo : EIATTR_KPARAM_INFO
	.align		4
.L_7:
        /*0008*/ 	.byte	0x04, 0x17
        /*000a*/ 	.short	(.L_9 - .L_8)
.L_8:
        /*000c*/ 	.word	0x00000000
        /*0010*/ 	.short	0x0002
        /*0012*/ 	.short	0x0010
        /*0014*/ 	.byte	0x00, 0xf5, 0x21, 0x00


	//----- nvinfo : EIATTR_KPARAM_INFO
	.align		4
.L_9:
        /*0018*/ 	.byte	0x04, 0x17
        /*001a*/ 	.short	(.L_11 - .L_10)
.L_10:
        /*001c*/ 	.word	0x00000000
        /*0020*/ 	.short	0x0001
        /*0022*/ 	.short	0x0008
        /*0024*/ 	.byte	0x00, 0xf5, 0x21, 0x00


	//----- nvinfo : EIATTR_KPARAM_INFO
	.align		4
.L_11:
        /*0028*/ 	.byte	0x04, 0x17
        /*002a*/ 	.short	(.L_13 - .L_12)
.L_12:
        /*002c*/ 	.word	0x00000000
        /*0030*/ 	.short	0x0000
        /*0032*/ 	.short	0x0000
        /*0034*/ 	.byte	0x00, 0xf5, 0x21, 0x00


	//----- nvinfo : EIATTR_SPARSE_MMA_MASK
	.align		4
.L_13:
        /*0038*/ 	.byte	0x03, 0x50
        /*003a*/ 	.short	0x0000


	//----- nvinfo : EIATTR_MAXREG_COUNT
	.align		4
        /*003c*/ 	.byte	0x03, 0x1b
        /*003e*/ 	.short	0x00ff


	//----- nvinfo : EIATTR_MERCURY_ISA_VERSION
	.align		4
        /*0040*/ 	.byte	0x03, 0x5f
        /*0042*/ 	.short	0x0101


	//----- nvinfo : EIATTR_VRC_CTA_INIT_COUNT
	.align		4
        /*0044*/ 	.byte	0x02, 0x4a
	.zero		1
	.zero		1


	//----- nvinfo : EIATTR_EXIT_INSTR_OFFSETS
	.align		4
        /*0048*/ 	.byte	0x04, 0x1c
        /*004a*/ 	.short	(.L_15 - .L_14)


	//   ....[0]....
.L_14:
        /*004c*/ 	.word	0x000000d0


	//----- nvinfo : EIATTR_CBANK_PARAM_SIZE
	.align		4
.L_15:
        /*0050*/ 	.byte	0x03, 0x19
        /*0052*/ 	.short	0x0018


	//----- nvinfo : EIATTR_PARAM_CBANK
	.align		4
        /*0054*/ 	.byte	0x04, 0x0a
        /*0056*/ 	.short	(.L_17 - .L_16)
	.align		4
.L_16:
        /*0058*/ 	.word	index@(.nv.constant0._Z4AsumPiS_S_)
        /*005c*/ 	.short	0x0380
        /*005e*/ 	.short	0x0018


	//----- nvinfo : EIATTR_SW_WAR
	.align		4
.L_17:
        /*0060*/ 	.byte	0x04, 0x36
        /*0062*/ 	.short	(.L_19 - .L_18)
.L_18:
        /*0064*/ 	.word	0x00000008
.L_19:


//--------------------- .nv.callgraph             --------------------------
	.section	.nv.callgraph,"",@"SHT_CUDA_CALLGRAPH"
	.align	4
	.sectionentsize	8
	.align		4
        /*0000*/ 	.word	0x00000000
	.align		4
        /*0004*/ 	.word	0xffffffff
	.align		4
        /*0008*/ 	.word	0x00000000
	.align		4
        /*000c*/ 	.word	0xfffffffe
	.align		4
        /*0010*/ 	.word	0x00000000
	.align		4
        /*0014*/ 	.word	0xfffffffd
	.align		4
        /*0018*/ 	.word	0x00000000
	.align		4
        /*001c*/ 	.word	0xfffffffc


//--------------------- .text._Z4AsumPiS_S_       --------------------------
	.section	.text._Z4AsumPiS_S_,"ax",@progbits
	.align	128
        .global         _Z4AsumPiS_S_
        .type           _Z4AsumPiS_S_,@function
        .size           _Z4AsumPiS_S_,(.L_x_1 - _Z4AsumPiS_S_)
        .other          _Z4AsumPiS_S_,@"STO_CUDA_ENTRY STV_DEFAULT"
_Z4AsumPiS_S_:
.text._Z4AsumPiS_S_:
[----:B------:R-:W-:Y:S01]  /*0000*/  LDC R1, c[0x0][0x37c] ;  /* 0x0000df00ff017b82 */ /* 0x000fe20000000800 */
[----:B------:R-:W0:Y:S07]  /*0010*/  S2R R9, SR_TID.X ;  /* 0x0000000000097919 */ /* 0x000e2e0000002100 */
[----:B------:R-:W0:Y:S01]  /*0020*/  LDC.64 R2, c[0x0][0x380] ;  /* 0x0000e000ff027b82 */ /* 0x000e220000000a00 */
[----:B------:R-:W1:Y:S07]  /*0030*/  LDCU.64 UR4, c[0x0][0x358] ;  /* 0x00006b00ff0477ac */ /* 0x000e6e0008000a00 */
[----:B------:R-:W2:Y:S08]  /*0040*/  LDC.64 R4, c[0x0][0x388] ;  /* 0x0000e200ff047b82 */ /* 0x000eb00000000a00 */
[----:B------:R-:W3:Y:S01]  /*0050*/  LDC.64 R6, c[0x0][0x390] ;  /* 0x0000e400ff067b82 */ /* 0x000ee20000000a00 */
[----:B0-----:R-:W-:-:S04]  /*0060*/  IMAD.WIDE.U32 R2, R9, 0x4, R2 ;  /* 0x0000000409027825 */ /* 0x001fc800078e0002 */
[C---:B--2---:R-:W-:Y:S02]  /*0070*/  IMAD.WIDE.U32 R4, R9.reuse, 0x4, R4 ;  /* 0x0000000409047825 */ /* 0x044fe400078e0004 */
[----:B-1----:R-:W2:Y:S04]  /*0080*/  LDG.E R2, desc[UR4][R2.64] ;  /* 0x0000000402027981 */ /* 0x002ea8000c1e1900 */
[----:B------:R-:W2:Y:S01]  /*0090*/  LDG.E R5, desc[UR4][R4.64] ;  /* 0x0000000404057981 */ /* 0x000ea2000c1e1900 */
[----:B---3--:R-:W-:Y:S01]  /*00a0*/  IMAD.WIDE.U32 R6, R9, 0x4, R6 ;  /* 0x0000000409067825 */ /* 0x008fe200078e0006 */
[----:B--2---:R-:W-:-:S05]  /*00b0*/  IADD3 R9, PT, PT, R2, R5, RZ ;  /* 0x0000000502097210 */ /* 0x004fca0007ffe0ff */
[----:B------:R-:W-:Y:S01]  /*00c0*/  STG.E desc[UR4][R6.64], R9 ;  /* 0x0000000906007986 */ /* 0x000fe2000c101904 */
[----:B------:R-:W-:Y:S05]  /*00d0*/  EXIT ;  /* 0x000000000000794d */ /* 0x000fea0003800000 */
.L_x_0:
[----:B------:R-:W-:-:S00]  /*00e0*/  BRA `(.L_x_0) ;  /* 0xfffffffc00fc7947 */ /* 0x000fc0000383ffff */
[----:B------:R-:W-:-:S00]  /*00f0*/  NOP ;  /* 0x0000000000007918 */ /* 0x000fc00000000000 */
        /* <DEDUP_REMOVED lines=8> */
.L_x_1:


//--------------------- .nv.shared.reserved.0     --------------------------
	.section	.nv.shared.reserved.0,"aw",@nobits
	.weak		__nv_reservedSMEM_offset_0_alias
	.size		__nv_reservedSMEM_offset_0_alias, 0, 64
	.other		__nv_reservedSMEM_offset_0_alias,@"STO_CUDA_RESERVED_SHARED STV_DEFAULT"
__nv_reservedSMEM_offset_0_alias:
	.zero		0
	.zero		64


//--------------------- .nv.constant0._Z4AsumPiS_S_ --------------------------
	.section	.nv.constant0._Z4AsumPiS_S_,"a",@progbits
	.sectionflags	@""
	.align	4
.nv.constant0._Z4AsumPiS_S_:
	.zero		920


//--------------------- SYMBOLS --------------------------

	.type		.nv.reservedSmem.offset0,@object
	.size		.nv.reservedSmem.offset0,0x4
